//
// Generated by NVIDIA NVVM Compiler
//
// Compiler Build ID: CL-36424714
// Cuda compilation tools, release 13.0, V13.0.88
// Based on NVVM 20.0.0
//

.version 9.0
.target sm_100
.address_size 64

	// .globl	_Z19reduce_naive_kernelILi256EEvPiS0_i
// _ZZ19reduce_naive_kernelILi256EEvPiS0_iE5sdata has been demoted

.visible .entry _Z19reduce_naive_kernelILi256EEvPiS0_i(
	.param .u64 .ptr .align 1 _Z19reduce_naive_kernelILi256EEvPiS0_i_param_0,
	.param .u64 .ptr .align 1 _Z19reduce_naive_kernelILi256EEvPiS0_i_param_1,
	.param .u32 _Z19reduce_naive_kernelILi256EEvPiS0_i_param_2
)
{
	.reg .pred 	%p<8>;
	.reg .b32 	%r<23>;
	.reg .b64 	%rd<9>;
	// demoted variable
	.shared .align 4 .b8 _ZZ19reduce_naive_kernelILi256EEvPiS0_iE5sdata[1024];
	ld.param.u64 	%rd1, [_Z19reduce_naive_kernelILi256EEvPiS0_i_param_0];
	ld.param.u64 	%rd2, [_Z19reduce_naive_kernelILi256EEvPiS0_i_param_1];
	ld.param.u32 	%r8, [_Z19reduce_naive_kernelILi256EEvPiS0_i_param_2];
	mov.u32 	%r1, %tid.x;
	mov.u32 	%r2, %ctaid.x;
	mov.u32 	%r3, %ntid.x;
	mad.lo.s32 	%r4, %r2, %r3, %r1;
	setp.ge.s32 	%p1, %r4, %r8;
	shl.b32 	%r9, %r1, 2;
	mov.u32 	%r10, _ZZ19reduce_naive_kernelILi256EEvPiS0_iE5sdata;
	add.s32 	%r5, %r10, %r9;
	@%p1 bra 	$L__BB0_2;
	cvta.to.global.u64 	%rd3, %rd1;
	mul.wide.u32 	%rd4, %r4, 4;
	add.s64 	%rd5, %rd3, %rd4;
	ld.global.u32 	%r11, [%rd5];
	st.shared.u32 	[%r5], %r11;
$L__BB0_2:
	bar.sync 	0;
	setp.lt.u32 	%p2, %r3, 2;
	@%p2 bra 	$L__BB0_7;
	mov.b32 	%r22, 1;
$L__BB0_4:
	shl.b32 	%r7, %r22, 1;
	add.s32 	%r13, %r7, -1;
	and.b32  	%r14, %r13, %r1;
	setp.ne.s32 	%p3, %r14, 0;
	add.s32 	%r15, %r22, %r4;
	setp.ge.s32 	%p4, %r15, %r8;
	or.pred  	%p5, %p3, %p4;
	@%p5 bra 	$L__BB0_6;
	shl.b32 	%r16, %r22, 2;
	add.s32 	%r17, %r5, %r16;
	ld.shared.u32 	%r18, [%r17];
	ld.shared.u32 	%r19, [%r5];
	add.s32 	%r20, %r19, %r18;
	st.shared.u32 	[%r5], %r20;
$L__BB0_6:
	bar.sync 	0;
	setp.lt.u32 	%p6, %r7, %r3;
	mov.u32 	%r22, %r7;
	@%p6 bra 	$L__BB0_4;
$L__BB0_7:
	setp.ne.s32 	%p7, %r1, 0;
	@%p7 bra 	$L__BB0_9;
	ld.shared.u32 	%r21, [_ZZ19reduce_naive_kernelILi256EEvPiS0_iE5sdata];
	cvta.to.global.u64 	%rd6, %rd2;
	mul.wide.u32 	%rd7, %r2, 4;
	add.s64 	%rd8, %rd6, %rd7;
	st.global.u32 	[%rd8], %r21;
$L__BB0_9:
	ret;

}


// ===== COMPILED SASS (sm_100) =====

	.target	sm_100

	.elftype	@"ET_EXEC"


//--------------------- .note.nv.tkinfo           --------------------------
	.section	.note.nv.tkinfo,"",@"SHT_NOTE"
	.sectionflags	@"SHF_NOTE_NV_TKINFO"
	.tkinfo
        /*0018*/ 	.word	0x00000002
        /*0030*/ 	.string	""
        /*0030*/ 	.string	"ptxas"
        /*0030*/ 	.string	"Cuda compilation tools, release 13.0, V13.0.88"
        /*0030*/ 	.string	"Build cuda_13.0.r13.0/compiler.36424714_0"
        /*0030*/ 	.string	"-arch sm_100 -m 64 "



//--------------------- .note.nv.cuinfo           --------------------------
	.section	.note.nv.cuinfo,"",@"SHT_NOTE"
	.sectionflags	@"SHF_NOTE_NV_CUINFO"
        /*0018*/ 	.short	0x0002
        /*001a*/ 	.short	0x0064
        /*001c*/ 	.short	0x0082
	.zero		2


//--------------------- .nv.info                  --------------------------
	.section	.nv.info,"",@"SHT_CUDA_INFO"
	.align	4


	//----- nvinfo : EIATTR_REGCOUNT
	.align		4
        /*0000*/ 	.byte	0x04, 0x2f
        /*0002*/ 	.short	(.L_1 - .L_0)
	.align		4
.L_0:
        /*0004*/ 	.word	index@(_Z19reduce_naive_kernelILi256EEvPiS0_i)
        /*0008*/ 	.word	0x0000000c


	//----- nvinfo : EIATTR_FRAME_SIZE
	.align		4
.L_1:
        /*000c*/ 	.byte	0x04, 0x11
        /*000e*/ 	.short	(.L_3 - .L_2)
	.align		4
.L_2:
        /*0010*/ 	.word	index@(_Z19reduce_naive_kernelILi256EEvPiS0_i)
        /*0014*/ 	.word	0x00000000


	//----- nvinfo : EIATTR_MIN_STACK_SIZE
	.align		4
.L_3:
        /*0018*/ 	.byte	0x04, 0x12
        /*001a*/ 	.short	(.L_5 - .L_4)
	.align		4
.L_4:
        /*001c*/ 	.word	index@(_Z19reduce_naive_kernelILi256EEvPiS0_i)
        /*0020*/ 	.word	0x00000000
.L_5:


//--------------------- .nv.compat                --------------------------
	.section	.nv.compat,"",@"SHT_CUDA_COMPAT_INFO"
	.align	4
        /*0000*/ 	.byte	0x02, 0x09, 0x00, 0x00, 0x02, 0x02, 0x01, 0x00, 0x02, 0x05, 0x05, 0x00, 0x03, 0x07, 0x01, 0x01
        /*0010*/ 	.byte	0x02, 0x03, 0x00, 0x00, 0x02, 0x06, 0x01, 0x00, 0x04, 0x0b, 0x08, 0x00, 0x09, 0x00, 0x00, 0x00
        /*0020*/ 	.byte	0x00, 0x00, 0x00, 0x00


//--------------------- .nv.info._Z19reduce_naive_kernelILi256EEvPiS0_i --------------------------
	.section	.nv.info._Z19reduce_naive_kernelILi256EEvPiS0_i,"",@"SHT_CUDA_INFO"
	.sectionflags	@""
	.align	4


	//----- nvinfo : EIATTR_CUDA_API_VERSION
	.align		4
        /*0000*/ 	.byte	0x04, 0x37
        /*0002*/ 	.short	(.L_7 - .L_6)
.L_6:
        /*0004*/ 	.word	0x00000082


	//----- nvinfo : EIATTR_KPARAM_INFO
	.align		4
.L_7:
        /*0008*/ 	.byte	0x04, 0x17
        /*000a*/ 	.short	(.L_9 - .L_8)
.L_8:
        /*000c*/ 	.word	0x00000000
        /*0010*/ 	.short	0x0002
        /*0012*/ 	.short	0x0010
        /*0014*/ 	.byte	0x00, 0xf0, 0x11, 0x00


	//----- nvinfo : EIATTR_KPARAM_INFO
	.align		4
.L_9:
        /*0018*/ 	.byte	0x04, 0x17
        /*001a*/ 	.short	(.L_11 - .L_10)
.L_10:
        /*001c*/ 	.word	0x00000000
        /*0020*/ 	.short	0x0001
        /*0022*/ 	.short	0x0008
        /*0024*/ 	.byte	0x00, 0xf5, 0x21, 0x00


	//----- nvinfo : EIATTR_KPARAM_INFO
	.align		4
.L_11:
        /*0028*/ 	.byte	0x04, 0x17
        /*002a*/ 	.short	(.L_13 - .L_12)
.L_12:
        /*002c*/ 	.word	0x00000000
        /*0030*/ 	.short	0x0000
        /*0032*/ 	.short	0x0000
        /*0034*/ 	.byte	0x00, 0xf5, 0x21, 0x00


	//----- nvinfo : EIATTR_SPARSE_MMA_MASK
	.align		4
.L_13:
        /*0038*/ 	.byte	0x03, 0x50
        /*003a*/ 	.short	0x0000


	//----- nvinfo : EIATTR_MAXREG_COUNT
	.align		4
        /*003c*/ 	.byte	0x03, 0x1b
        /*003e*/ 	.short	0x00ff


	//----- nvinfo : EIATTR_NUM_BARRIERS
	.align		4
        /*0040*/ 	.byte	0x02, 0x4c
        /*0042*/ 	.byte	0x01
	.zero		1


	//----- nvinfo : EIATTR_MERCURY_ISA_VERSION
	.align		4
        /*0044*/ 	.byte	0x03, 0x5f
        /*0046*/ 	.short	0x0101


	//----- nvinfo : EIATTR_VRC_CTA_INIT_COUNT
	.align		4
        /*0048*/ 	.byte	0x02, 0x4a
	.zero		1
	.zero		1


	//----- nvinfo : EIATTR_EXIT_INSTR_OFFSETS
	.align		4
        /*004c*/ 	.byte	0x04, 0x1c
        /*004e*/ 	.short	(.L_15 - .L_14)


	//   ....[0]....
.L_14:
        /*0050*/ 	.word	0x00000250


	//   ....[1]....
        /*0054*/ 	.word	0x000002d0


	//----- nvinfo : EIATTR_CBANK_PARAM_SIZE
	.align		4
.L_15:
        /*0058*/ 	.byte	0x03, 0x19
        /*005a*/ 	.short	0x0014


	//----- nvinfo : EIATTR_PARAM_CBANK
	.align		4
        /*005c*/ 	.byte	0x04, 0x0a
        /*005e*/ 	.short	(.L_17 - .L_16)
	.align		4
.L_16:
        /*0060*/ 	.word	index@(.nv.constant0._Z19reduce_naive_kernelILi256EEvPiS0_i)
        /*0064*/ 	.short	0x0380
        /*0066*/ 	.short	0x0014


	//----- nvinfo : EIATTR_SW_WAR
	.align		4
.L_17:
        /*0068*/ 	.byte	0x04, 0x36
        /*006a*/ 	.short	(.L_19 - .L_18)
.L_18:
        /*006c*/ 	.word	0x00000008
.L_19:


//--------------------- .nv.callgraph             --------------------------
	.section	.nv.callgraph,"",@"SHT_CUDA_CALLGRAPH"
	.align	4
	.sectionentsize	8
	.align		4
        /*0000*/ 	.word	0x00000000
	.align		4
        /*0004*/ 	.word	0xffffffff
	.align		4
        /*0008*/ 	.word	0x00000000
	.align		4
        /*000c*/ 	.word	0xfffffffe
	.align		4
        /*0010*/ 	.word	0x00000000
	.align		4
        /*0014*/ 	.word	0xfffffffd
	.align		4
        /*0018*/ 	.word	0x00000000
	.align		4
        /*001c*/ 	.word	0xfffffffc


//--------------------- .text._Z19reduce_naive_kernelILi256EEvPiS0_i --------------------------
	.section	.text._Z19reduce_naive_kernelILi256EEvPiS0_i,"ax",@progbits
	.align	128
        .global         _Z19reduce_naive_kernelILi256EEvPiS0_i
        .type           _Z19reduce_naive_kernelILi256EEvPiS0_i,@function
        .size           _Z19reduce_naive_kernelILi256EEvPiS0_i,(.L_x_3 - _Z19reduce_naive_kernelILi256EEvPiS0_i)
        .other          _Z19reduce_naive_kernelILi256EEvPiS0_i,@"STO_CUDA_ENTRY STV_DEFAULT"
_Z19reduce_naive_kernelILi256EEvPiS0_i:
.text._Z19reduce_naive_kernelILi256EEvPiS0_i:
[----:B------:R-:W-:Y:S01]  /*0000*/  LDC R1, c[0x0][0x37c] ;  /* 0x0000df00ff017b82 */ /* 0x000fe20000000800 */
[----:B------:R-:W0:Y:S01]  /*0010*/  S2R R4, SR_TID.X ;  /* 0x0000000000047919 */ /* 0x000e220000002100 */
[----:B------:R-:W0:Y:S01]  /*0020*/  LDCU UR8, c[0x0][0x360] ;  /* 0x00006c00ff0877ac */ /* 0x000e220008000800 */
[----:B------:R-:W0:Y:S01]  /*0030*/  S2R R9, SR_CTAID.X ;  /* 0x0000000000097919 */ /* 0x000e220000002500 */
[----:B------:R-:W1:Y:S01]  /*0040*/  LDCU UR4, c[0x0][0x390] ;  /* 0x00007200ff0477ac */ /* 0x000e620008000800 */
[----:B------:R-:W2:Y:S01]  /*0050*/  LDCU.64 UR6, c[0x0][0x358] ;  /* 0x00006b00ff0677ac */ /* 0x000ea20008000a00 */
[----:B0-----:R-:W-:-:S05]  /*0060*/  IMAD R5, R9, UR8, R4 ;  /* 0x0000000809057c24 */ /* 0x001fca000f8e0204 */
[----:B-1----:R-:W-:-:S13]  /*0070*/  ISETP.GE.AND P0, PT, R5, UR4, PT ;  /* 0x0000000405007c0c */ /* 0x002fda000bf06270 */
[----:B------:R-:W0:Y:S02]  /*0080*/  @!P0 LDC.64 R2, c[0x0][0x380] ;  /* 0x0000e000ff028b82 */ /* 0x000e240000000a00 */
[----:B0-----:R-:W-:-:S06]  /*0090*/  @!P0 IMAD.WIDE.U32 R2, R5, 0x4, R2 ;  /* 0x0000000405028825 */ /* 0x001fcc00078e0002 */
[----:B--2---:R-:W2:Y:S01]  /*00a0*/  @!P0 LDG.E R3, desc[UR6][R2.64] ;  /* 0x0000000602038981 */ /* 0x004ea2000c1e1900 */
[----:B------:R-:W0:Y:S01]  /*00b0*/  S2UR UR5, SR_CgaCtaId ;  /* 0x00000000000579c3 */ /* 0x000e220000008800 */
[----:B------:R-:W-:Y:S01]  /*00c0*/  UMOV UR4, 0x400 ;  /* 0x0000040000047882 */ /* 0x000fe20000000000 */
[----:B------:R-:W-:Y:S01]  /*00d0*/  UISETP.GE.U32.AND UP0, UPT, UR8, 0x2, UPT ;  /* 0x000000020800788c */ /* 0x000fe2000bf06070 */
[----:B------:R-:W-:Y:S01]  /*00e0*/  ISETP.NE.AND P1, PT, R4, RZ, PT ;  /* 0x000000ff0400720c */ /* 0x000fe20003f25270 */
[----:B0-----:R-:W-:-:S06]  /*00f0*/  ULEA UR4, UR5, UR4, 0x18 ;  /* 0x0000000405047291 */ /* 0x001fcc000f8ec0ff */
[----:B------:R-:W-:-:S05]  /*0100*/  LEA R0, R4, UR4, 0x2 ;  /* 0x0000000404007c11 */ /* 0x000fca000f8e10ff */
[----:B--2---:R0:W-:Y:S01]  /*0110*/  @!P0 STS [R0], R3 ;  /* 0x0000000300008388 */ /* 0x0041e20000000800 */
[----:B------:R-:W-:Y:S06]  /*0120*/  BAR.SYNC.DEFER_BLOCKING 0x0 ;  /* 0x0000000000007b1d */ /* 0x000fec0000010000 */
[----:B------:R-:W-:Y:S05]  /*0130*/  BRA.U !UP0, `(.L_x_0) ;  /* 0x0000000108447547 */ /* 0x000fea000b800000 */
[----:B------:R-:W-:Y:S01]  /*0140*/  IMAD.MOV.U32 R2, RZ, RZ, 0x1 ;  /* 0x00000001ff027424 */ /* 0x000fe200078e00ff */
[----:B------:R-:W1:Y:S01]  /*0150*/  LDCU UR4, c[0x0][0x390] ;  /* 0x00007200ff0477ac */ /* 0x000e620008000800 */
[----:B------:R-:W-:-:S05]  /*0160*/  NOP ;  /* 0x0000000000007918 */ /* 0x000fca0000000000 */
.L_x_1:
[----:B------:R-:W-:Y:S02]  /*0170*/  IMAD.SHL.U32 R6, R2, 0x2, RZ ;  /* 0x0000000202067824 */ /* 0x000fe400078e00ff */
[----:B------:R-:W-:-:S03]  /*0180*/  IMAD.IADD R7, R5, 0x1, R2 ;  /* 0x0000000105077824 */ /* 0x000fc600078e0202 */
[----:B0-----:R-:W-:-:S04]  /*0190*/  IADD3 R3, PT, PT, R6, -0x1, RZ ;  /* 0xffffffff06037810 */ /* 0x001fc80007ffe0ff */
[----:B------:R-:W-:-:S04]  /*01a0*/  LOP3.LUT P0, RZ, R3, R4, RZ, 0xc0, !PT ;  /* 0x0000000403ff7212 */ /* 0x000fc8000780c0ff */
[----:B-1----:R-:W-:-:S13]  /*01b0*/  ISETP.GE.OR P0, PT, R7, UR4, P0 ;  /* 0x0000000407007c0c */ /* 0x002fda0008706670 */
[----:B------:R-:W-:Y:S02]  /*01c0*/  @!P0 LEA R3, R2, R0, 0x2 ;  /* 0x0000000002038211 */ /* 0x000fe400078e10ff */
[----:B------:R-:W-:Y:S04]  /*01d0*/  @!P0 LDS R2, [R0] ;  /* 0x0000000000028984 */ /* 0x000fe80000000800 */
[----:B------:R-:W0:Y:S02]  /*01e0*/  @!P0 LDS R3, [R3] ;  /* 0x0000000003038984 */ /* 0x000e240000000800 */
[----:B0-----:R-:W-:Y:S01]  /*01f0*/  @!P0 IMAD.IADD R7, R3, 0x1, R2 ;  /* 0x0000000103078824 */ /* 0x001fe200078e0202 */
[----:B------:R-:W-:-:S04]  /*0200*/  MOV R2, R6 ;  /* 0x0000000600027202 */ /* 0x000fc80000000f00 */
[----:B------:R2:W-:Y:S01]  /*0210*/  @!P0 STS [R0], R7 ;  /* 0x0000000700008388 */ /* 0x0005e20000000800 */
[----:B------:R-:W-:Y:S01]  /*0220*/  BAR.SYNC.DEFER_BLOCKING 0x0 ;  /* 0x0000000000007b1d */ /* 0x000fe20000010000 */
[----:B------:R-:W-:-:S13]  /*0230*/  ISETP.GE.U32.AND P0, PT, R6, UR8, PT ;  /* 0x0000000806007c0c */ /* 0x000fda000bf06070 */
[----:B--2---:R-:W-:Y:S05]  /*0240*/  @!P0 BRA `(.L_x_1) ;  /* 0xfffffffc00c88947 */ /* 0x004fea000383ffff */
.L_x_0:
[----:B------:R-:W-:Y:S05]  /*0250*/  @P1 EXIT ;  /* 0x000000000000194d */ /* 0x000fea0003800000 */
[----:B------:R-:W1:Y:S01]  /*0260*/  S2UR UR5, SR_CgaCtaId ;  /* 0x00000000000579c3 */ /* 0x000e620000008800 */
[----:B------:R-:W-:-:S07]  /*0270*/  UMOV UR4, 0x400 ;  /* 0x0000040000047882 */ /* 0x000fce0000000000 */
[----:B0-----:R-:W0:Y:S01]  /*0280*/  LDC.64 R2, c[0x0][0x388] ;  /* 0x0000e200ff027b82 */ /* 0x001e220000000a00 */
[----:B-1----:R-:W-:Y:S01]  /*0290*/  ULEA UR4, UR5, UR4, 0x18 ;  /* 0x0000000405047291 */ /* 0x002fe2000f8ec0ff */
[----:B0-----:R-:W-:-:S08]  /*02a0*/  IMAD.WIDE.U32 R2, R9, 0x4, R2 ;  /* 0x0000000409027825 */ /* 0x001fd000078e0002 */
[----:B------:R-:W0:Y:S04]  /*02b0*/  LDS R5, [UR4] ;  /* 0x00000004ff057984 */ /* 0x000e280008000800 */
[----:B0-----:R-:W-:Y:S01]  /*02c0*/  STG.E desc[UR6][R2.64], R5 ;  /* 0x0000000502007986 */ /* 0x001fe2000c101906 */
[----:B------:R-:W-:Y:S05]  /*02d0*/  EXIT ;  /* 0x000000000000794d */ /* 0x000fea0003800000 */
.L_x_2:
[----:B------:R-:W-:-:S00]  /*02e0*/  BRA `(.L_x_2) ;  /* 0xfffffffc00fc7947 */ /* 0x000fc0000383ffff */
[----:B------:R-:W-:-:S00]  /*02f0*/  NOP ;  /* 0x0000000000007918 */ /* 0x000fc00000000000 */
        /* <DEDUP_REMOVED lines=8> */
.L_x_3:


//--------------------- .nv.shared._Z19reduce_naive_kernelILi256EEvPiS0_i --------------------------
	.section	.nv.shared._Z19reduce_naive_kernelILi256EEvPiS0_i,"aw",@nobits
	.sectionflags	@""
	.align	4
.nv.shared._Z19reduce_naive_kernelILi256EEvPiS0_i:
	.zero		2048


//--------------------- .nv.shared.reserved.0     --------------------------
	.section	.nv.shared.reserved.0,"aw",@nobits
	.weak		__nv_reservedSMEM_offset_0_alias
	.size		__nv_reservedSMEM_offset_0_alias, 0, 64
	.other		__nv_reservedSMEM_offset_0_alias,@"STO_CUDA_RESERVED_SHARED STV_DEFAULT"
__nv_reservedSMEM_offset_0_alias:
	.zero		0
	.zero		64


//--------------------- .nv.constant0._Z19reduce_naive_kernelILi256EEvPiS0_i --------------------------
	.section	.nv.constant0._Z19reduce_naive_kernelILi256EEvPiS0_i,"a",@progbits
	.sectionflags	@""
	.align	4
.nv.constant0._Z19reduce_naive_kernelILi256EEvPiS0_i:
	.zero		916


//--------------------- SYMBOLS --------------------------

	.type		.nv.reservedSmem.offset0,@object
	.size		.nv.reservedSmem.offset0,0x4
	.type		.nv.reservedSmem.cap,@object
	.size		.nv.reservedSmem.cap,0x4
